//
// Generated by NVIDIA NVVM Compiler
//
// Compiler Build ID: CL-36424714
// Cuda compilation tools, release 13.0, V13.0.88
// Based on NVVM 20.0.0
//

.version 9.0
.target sm_100
.address_size 64

	// .globl	_Z21OneDconvolutionKernelPiS_S_ii

.visible .entry _Z21OneDconvolutionKernelPiS_S_ii(
	.param .u64 .ptr .align 1 _Z21OneDconvolutionKernelPiS_S_ii_param_0,
	.param .u64 .ptr .align 1 _Z21OneDconvolutionKernelPiS_S_ii_param_1,
	.param .u64 .ptr .align 1 _Z21OneDconvolutionKernelPiS_S_ii_param_2,
	.param .u32 _Z21OneDconvolutionKernelPiS_S_ii_param_3,
	.param .u32 _Z21OneDconvolutionKernelPiS_S_ii_param_4
)
{
	.reg .pred 	%p<56>;
	.reg .b32 	%r<156>;
	.reg .b64 	%rd<47>;

	ld.param.u64 	%rd7, [_Z21OneDconvolutionKernelPiS_S_ii_param_0];
	ld.param.u64 	%rd6, [_Z21OneDconvolutionKernelPiS_S_ii_param_1];
	ld.param.u64 	%rd8, [_Z21OneDconvolutionKernelPiS_S_ii_param_2];
	ld.param.u32 	%r78, [_Z21OneDconvolutionKernelPiS_S_ii_param_3];
	ld.param.u32 	%r79, [_Z21OneDconvolutionKernelPiS_S_ii_param_4];
	cvta.to.global.u64 	%rd1, %rd8;
	cvta.to.global.u64 	%rd2, %rd7;
	mov.u32 	%r1, %tid.x;
	mov.u32 	%r80, %ntid.x;
	mov.u32 	%r81, %ctaid.x;
	mul.lo.s32 	%r2, %r80, %r81;
	add.s32 	%r3, %r2, %r1;
	setp.ge.s32 	%p1, %r3, %r78;
	@%p1 bra 	$L__BB0_44;
	shr.u32 	%r83, %r79, 31;
	add.s32 	%r84, %r79, %r83;
	shr.s32 	%r5, %r84, 1;
	neg.s32 	%r149, %r5;
	setp.lt.s32 	%p2, %r5, %r149;
	mov.b32 	%r155, 0;
	@%p2 bra 	$L__BB0_43;
	sub.s32 	%r87, %r5, %r149;
	add.s32 	%r6, %r87, 1;
	and.b32  	%r7, %r6, 7;
	setp.lt.u32 	%p3, %r87, 7;
	mov.b32 	%r155, 0;
	@%p3 bra 	$L__BB0_22;
	add.s32 	%r130, %r149, 3;
	add.s32 	%r129, %r149, %r5;
	add.s32 	%r89, %r1, %r149;
	add.s32 	%r128, %r89, %r2;
	and.b32  	%r90, %r6, -8;
	neg.s32 	%r127, %r90;
	mov.b32 	%r155, 0;
$L__BB0_4:
	.pragma "nounroll";
	setp.lt.s32 	%p4, %r128, 0;
	setp.ge.s32 	%p5, %r128, %r78;
	mul.wide.s32 	%rd9, %r129, 4;
	add.s64 	%rd3, %rd1, %rd9;
	or.pred  	%p6, %p4, %p5;
	@%p6 bra 	$L__BB0_6;
	mul.wide.u32 	%rd10, %r128, 4;
	add.s64 	%rd11, %rd2, %rd10;
	ld.global.u32 	%r91, [%rd11];
	ld.global.u32 	%r92, [%rd3];
	mad.lo.s32 	%r155, %r92, %r91, %r155;
$L__BB0_6:
	add.s32 	%r19, %r128, 1;
	setp.lt.s32 	%p7, %r19, 0;
	setp.ge.s32 	%p8, %r19, %r78;
	or.pred  	%p9, %p7, %p8;
	@%p9 bra 	$L__BB0_8;
	mul.wide.u32 	%rd12, %r19, 4;
	add.s64 	%rd13, %rd2, %rd12;
	ld.global.u32 	%r93, [%rd13];
	ld.global.u32 	%r94, [%rd3+4];
	mad.lo.s32 	%r155, %r94, %r93, %r155;
$L__BB0_8:
	add.s32 	%r22, %r128, 2;
	setp.lt.s32 	%p10, %r22, 0;
	setp.ge.s32 	%p11, %r22, %r78;
	or.pred  	%p12, %p10, %p11;
	@%p12 bra 	$L__BB0_10;
	mul.wide.u32 	%rd14, %r22, 4;
	add.s64 	%rd15, %rd2, %rd14;
	ld.global.u32 	%r95, [%rd15];
	ld.global.u32 	%r96, [%rd3+8];
	mad.lo.s32 	%r155, %r96, %r95, %r155;
$L__BB0_10:
	add.s32 	%r25, %r128, 3;
	setp.lt.s32 	%p13, %r25, 0;
	setp.ge.s32 	%p14, %r25, %r78;
	or.pred  	%p15, %p13, %p14;
	@%p15 bra 	$L__BB0_12;
	mul.wide.u32 	%rd16, %r25, 4;
	add.s64 	%rd17, %rd2, %rd16;
	ld.global.u32 	%r97, [%rd17];
	ld.global.u32 	%r98, [%rd3+12];
	mad.lo.s32 	%r155, %r98, %r97, %r155;
$L__BB0_12:
	add.s32 	%r28, %r128, 4;
	setp.lt.s32 	%p16, %r28, 0;
	setp.ge.s32 	%p17, %r28, %r78;
	or.pred  	%p18, %p16, %p17;
	@%p18 bra 	$L__BB0_14;
	mul.wide.u32 	%rd18, %r28, 4;
	add.s64 	%rd19, %rd2, %rd18;
	ld.global.u32 	%r99, [%rd19];
	ld.global.u32 	%r100, [%rd3+16];
	mad.lo.s32 	%r155, %r100, %r99, %r155;
$L__BB0_14:
	add.s32 	%r31, %r128, 5;
	setp.lt.s32 	%p19, %r31, 0;
	setp.ge.s32 	%p20, %r31, %r78;
	or.pred  	%p21, %p19, %p20;
	@%p21 bra 	$L__BB0_16;
	mul.wide.u32 	%rd20, %r31, 4;
	add.s64 	%rd21, %rd2, %rd20;
	ld.global.u32 	%r101, [%rd21];
	ld.global.u32 	%r102, [%rd3+20];
	mad.lo.s32 	%r155, %r102, %r101, %r155;
$L__BB0_16:
	add.s32 	%r34, %r128, 6;
	setp.lt.s32 	%p22, %r34, 0;
	setp.ge.s32 	%p23, %r34, %r78;
	or.pred  	%p24, %p22, %p23;
	@%p24 bra 	$L__BB0_18;
	mul.wide.u32 	%rd22, %r34, 4;
	add.s64 	%rd23, %rd2, %rd22;
	ld.global.u32 	%r103, [%rd23];
	ld.global.u32 	%r104, [%rd3+24];
	mad.lo.s32 	%r155, %r104, %r103, %r155;
$L__BB0_18:
	add.s32 	%r37, %r128, 7;
	setp.lt.s32 	%p25, %r37, 0;
	setp.ge.s32 	%p26, %r37, %r78;
	or.pred  	%p27, %p25, %p26;
	@%p27 bra 	$L__BB0_20;
	mul.wide.u32 	%rd24, %r37, 4;
	add.s64 	%rd25, %rd2, %rd24;
	ld.global.u32 	%r105, [%rd25];
	ld.global.u32 	%r106, [%rd3+28];
	mad.lo.s32 	%r155, %r106, %r105, %r155;
$L__BB0_20:
	add.s32 	%r130, %r130, 8;
	add.s32 	%r129, %r129, 8;
	add.s32 	%r128, %r128, 8;
	add.s32 	%r127, %r127, 8;
	setp.ne.s32 	%p28, %r127, 0;
	@%p28 bra 	$L__BB0_4;
	add.s32 	%r149, %r130, -3;
$L__BB0_22:
	setp.eq.s32 	%p29, %r7, 0;
	@%p29 bra 	$L__BB0_43;
	and.b32  	%r48, %r6, 3;
	setp.lt.u32 	%p30, %r7, 4;
	@%p30 bra 	$L__BB0_33;
	add.s32 	%r49, %r149, %r3;
	setp.lt.s32 	%p31, %r49, 0;
	setp.ge.s32 	%p32, %r49, %r78;
	add.s32 	%r108, %r149, %r5;
	mul.wide.s32 	%rd26, %r108, 4;
	add.s64 	%rd4, %rd1, %rd26;
	or.pred  	%p33, %p31, %p32;
	@%p33 bra 	$L__BB0_26;
	mul.wide.u32 	%rd27, %r49, 4;
	add.s64 	%rd28, %rd2, %rd27;
	ld.global.u32 	%r109, [%rd28];
	ld.global.u32 	%r110, [%rd4];
	mad.lo.s32 	%r155, %r110, %r109, %r155;
$L__BB0_26:
	add.s32 	%r52, %r49, 1;
	setp.lt.s32 	%p34, %r52, 0;
	setp.ge.s32 	%p35, %r52, %r78;
	or.pred  	%p36, %p34, %p35;
	@%p36 bra 	$L__BB0_28;
	mul.wide.u32 	%rd29, %r52, 4;
	add.s64 	%rd30, %rd2, %rd29;
	ld.global.u32 	%r111, [%rd30];
	ld.global.u32 	%r112, [%rd4+4];
	mad.lo.s32 	%r155, %r112, %r111, %r155;
$L__BB0_28:
	add.s32 	%r55, %r49, 2;
	setp.lt.s32 	%p37, %r55, 0;
	setp.ge.s32 	%p38, %r55, %r78;
	or.pred  	%p39, %p37, %p38;
	@%p39 bra 	$L__BB0_30;
	mul.wide.u32 	%rd31, %r55, 4;
	add.s64 	%rd32, %rd2, %rd31;
	ld.global.u32 	%r113, [%rd32];
	ld.global.u32 	%r114, [%rd4+8];
	mad.lo.s32 	%r155, %r114, %r113, %r155;
$L__BB0_30:
	add.s32 	%r58, %r49, 3;
	setp.lt.s32 	%p40, %r58, 0;
	setp.ge.s32 	%p41, %r58, %r78;
	or.pred  	%p42, %p40, %p41;
	@%p42 bra 	$L__BB0_32;
	mul.wide.u32 	%rd33, %r58, 4;
	add.s64 	%rd34, %rd2, %rd33;
	ld.global.u32 	%r115, [%rd34];
	ld.global.u32 	%r116, [%rd4+12];
	mad.lo.s32 	%r155, %r116, %r115, %r155;
$L__BB0_32:
	add.s32 	%r149, %r149, 4;
$L__BB0_33:
	setp.eq.s32 	%p43, %r48, 0;
	@%p43 bra 	$L__BB0_43;
	setp.eq.s32 	%p44, %r48, 1;
	@%p44 bra 	$L__BB0_40;
	add.s32 	%r65, %r149, %r3;
	setp.lt.s32 	%p45, %r65, 0;
	setp.ge.s32 	%p46, %r65, %r78;
	add.s32 	%r118, %r149, %r5;
	mul.wide.s32 	%rd35, %r118, 4;
	add.s64 	%rd5, %rd1, %rd35;
	or.pred  	%p47, %p45, %p46;
	@%p47 bra 	$L__BB0_37;
	mul.wide.u32 	%rd36, %r65, 4;
	add.s64 	%rd37, %rd2, %rd36;
	ld.global.u32 	%r119, [%rd37];
	ld.global.u32 	%r120, [%rd5];
	mad.lo.s32 	%r155, %r120, %r119, %r155;
$L__BB0_37:
	add.s32 	%r68, %r65, 1;
	setp.lt.s32 	%p48, %r68, 0;
	setp.ge.s32 	%p49, %r68, %r78;
	or.pred  	%p50, %p48, %p49;
	@%p50 bra 	$L__BB0_39;
	mul.wide.u32 	%rd38, %r68, 4;
	add.s64 	%rd39, %rd2, %rd38;
	ld.global.u32 	%r121, [%rd39];
	ld.global.u32 	%r122, [%rd5+4];
	mad.lo.s32 	%r155, %r122, %r121, %r155;
$L__BB0_39:
	add.s32 	%r149, %r149, 2;
$L__BB0_40:
	and.b32  	%r123, %r6, 1;
	setp.eq.b32 	%p51, %r123, 1;
	not.pred 	%p52, %p51;
	@%p52 bra 	$L__BB0_43;
	add.s32 	%r75, %r149, %r3;
	setp.lt.s32 	%p53, %r75, 0;
	setp.ge.s32 	%p54, %r75, %r78;
	or.pred  	%p55, %p53, %p54;
	@%p55 bra 	$L__BB0_43;
	mul.wide.u32 	%rd40, %r75, 4;
	add.s64 	%rd41, %rd2, %rd40;
	ld.global.u32 	%r124, [%rd41];
	add.s32 	%r125, %r149, %r5;
	mul.wide.s32 	%rd42, %r125, 4;
	add.s64 	%rd43, %rd1, %rd42;
	ld.global.u32 	%r126, [%rd43];
	mad.lo.s32 	%r155, %r126, %r124, %r155;
$L__BB0_43:
	cvta.to.global.u64 	%rd44, %rd6;
	mul.wide.s32 	%rd45, %r3, 4;
	add.s64 	%rd46, %rd44, %rd45;
	st.global.u32 	[%rd46], %r155;
$L__BB0_44:
	ret;

}


// ===== COMPILED SASS (sm_100) =====

	.target	sm_100

	.elftype	@"ET_EXEC"


//--------------------- .note.nv.tkinfo           --------------------------
	.section	.note.nv.tkinfo,"",@"SHT_NOTE"
	.sectionflags	@"SHF_NOTE_NV_TKINFO"
	.tkinfo
        /*0018*/ 	.word	0x00000002
        /*0030*/ 	.string	""
        /*0030*/ 	.string	"ptxas"
        /*0030*/ 	.string	"Cuda compilation tools, release 13.0, V13.0.88"
        /*0030*/ 	.string	"Build cuda_13.0.r13.0/compiler.36424714_0"
        /*0030*/ 	.string	"-arch sm_100 -m 64 "



//--------------------- .note.nv.cuinfo           --------------------------
	.section	.note.nv.cuinfo,"",@"SHT_NOTE"
	.sectionflags	@"SHF_NOTE_NV_CUINFO"
        /*0018*/ 	.short	0x0002
        /*001a*/ 	.short	0x0064
        /*001c*/ 	.short	0x0082
	.zero		2


//--------------------- .nv.info                  --------------------------
	.section	.nv.info,"",@"SHT_CUDA_INFO"
	.align	4


	//----- nvinfo : EIATTR_REGCOUNT
	.align		4
        /*0000*/ 	.byte	0x04, 0x2f
        /*0002*/ 	.short	(.L_1 - .L_0)
	.align		4
.L_0:
        /*0004*/ 	.word	index@(_Z21OneDconvolutionKernelPiS_S_ii)
        /*0008*/ 	.word	0x00000020


	//----- nvinfo : EIATTR_FRAME_SIZE
	.align		4
.L_1:
        /*000c*/ 	.byte	0x04, 0x11
        /*000e*/ 	.short	(.L_3 - .L_2)
	.align		4
.L_2:
        /*0010*/ 	.word	index@(_Z21OneDconvolutionKernelPiS_S_ii)
        /*0014*/ 	.word	0x00000000


	//----- nvinfo : EIATTR_MIN_STACK_SIZE
	.align		4
.L_3:
        /*0018*/ 	.byte	0x04, 0x12
        /*001a*/ 	.short	(.L_5 - .L_4)
	.align		4
.L_4:
        /*001c*/ 	.word	index@(_Z21OneDconvolutionKernelPiS_S_ii)
        /*0020*/ 	.word	0x00000000
.L_5:


//--------------------- .nv.compat                --------------------------
	.section	.nv.compat,"",@"SHT_CUDA_COMPAT_INFO"
	.align	4
        /*0000*/ 	.byte	0x02, 0x09, 0x00, 0x00, 0x02, 0x02, 0x01, 0x00, 0x02, 0x05, 0x05, 0x00, 0x03, 0x07, 0x01, 0x01
        /*0010*/ 	.byte	0x02, 0x03, 0x00, 0x00, 0x02, 0x06, 0x01, 0x00, 0x04, 0x0b, 0x08, 0x00, 0x09, 0x00, 0x00, 0x00
        /*0020*/ 	.byte	0x00, 0x00, 0x00, 0x00


//--------------------- .nv.info._Z21OneDconvolutionKernelPiS_S_ii --------------------------
	.section	.nv.info._Z21OneDconvolutionKernelPiS_S_ii,"",@"SHT_CUDA_INFO"
	.sectionflags	@""
	.align	4


	//----- nvinfo : EIATTR_CUDA_API_VERSION
	.align		4
        /*0000*/ 	.byte	0x04, 0x37
        /*0002*/ 	.short	(.L_7 - .L_6)
.L_6:
        /*0004*/ 	.word	0x00000082


	//----- nvinfo : EIATTR_KPARAM_INFO
	.align		4
.L_7:
        /*0008*/ 	.byte	0x04, 0x17
        /*000a*/ 	.short	(.L_9 - .L_8)
.L_8:
        /*000c*/ 	.word	0x00000000
        /*0010*/ 	.short	0x0004
        /*0012*/ 	.short	0x001c
        /*0014*/ 	.byte	0x00, 0xf0, 0x11, 0x00


	//----- nvinfo : EIATTR_KPARAM_INFO
	.align		4
.L_9:
        /*0018*/ 	.byte	0x04, 0x17
        /*001a*/ 	.short	(.L_11 - .L_10)
.L_10:
        /*001c*/ 	.word	0x00000000
        /*0020*/ 	.short	0x0003
        /*0022*/ 	.short	0x0018
        /*0024*/ 	.byte	0x00, 0xf0, 0x11, 0x00


	//----- nvinfo : EIATTR_KPARAM_INFO
	.align		4
.L_11:
        /*0028*/ 	.byte	0x04, 0x17
        /*002a*/ 	.short	(.L_13 - .L_12)
.L_12:
        /*002c*/ 	.word	0x00000000
        /*0030*/ 	.short	0x0002
        /*0032*/ 	.short	0x0010
        /*0034*/ 	.byte	0x00, 0xf5, 0x21, 0x00


	//----- nvinfo : EIATTR_KPARAM_INFO
	.align		4
.L_13:
        /*0038*/ 	.byte	0x04, 0x17
        /*003a*/ 	.short	(.L_15 - .L_14)
.L_14:
        /*003c*/ 	.word	0x00000000
        /*0040*/ 	.short	0x0001
        /*0042*/ 	.short	0x0008
        /*0044*/ 	.byte	0x00, 0xf5, 0x21, 0x00


	//----- nvinfo : EIATTR_KPARAM_INFO
	.align		4
.L_15:
        /*0048*/ 	.byte	0x04, 0x17
        /*004a*/ 	.short	(.L_17 - .L_16)
.L_16:
        /*004c*/ 	.word	0x00000000
        /*0050*/ 	.short	0x0000
        /*0052*/ 	.short	0x0000
        /*0054*/ 	.byte	0x00, 0xf5, 0x21, 0x00


	//----- nvinfo : EIATTR_SPARSE_MMA_MASK
	.align		4
.L_17:
        /*0058*/ 	.byte	0x03, 0x50
        /*005a*/ 	.short	0x0000


	//----- nvinfo : EIATTR_MAXREG_COUNT
	.align		4
        /*005c*/ 	.byte	0x03, 0x1b
        /*005e*/ 	.short	0x00ff


	//----- nvinfo : EIATTR_MERCURY_ISA_VERSION
	.align		4
        /*0060*/ 	.byte	0x03, 0x5f
        /*0062*/ 	.short	0x0101


	//----- nvinfo : EIATTR_VRC_CTA_INIT_COUNT
	.align		4
        /*0064*/ 	.byte	0x02, 0x4a
	.zero		1
	.zero		1


	//----- nvinfo : EIATTR_EXIT_INSTR_OFFSETS
	.align		4
        /*0068*/ 	.byte	0x04, 0x1c
        /*006a*/ 	.short	(.L_19 - .L_18)


	//   ....[0]....
.L_18:
        /*006c*/ 	.word	0x00000080


	//   ....[1]....
        /*0070*/ 	.word	0x00000bc0


	//----- nvinfo : EIATTR_CRS_STACK_SIZE
	.align		4
.L_19:
        /*0074*/ 	.byte	0x04, 0x1e
        /*0076*/ 	.short	(.L_21 - .L_20)
.L_20:
        /*0078*/ 	.word	0x00000000


	//----- nvinfo : EIATTR_CBANK_PARAM_SIZE
	.align		4
.L_21:
        /*007c*/ 	.byte	0x03, 0x19
        /*007e*/ 	.short	0x0020


	//----- nvinfo : EIATTR_PARAM_CBANK
	.align		4
        /*0080*/ 	.byte	0x04, 0x0a
        /*0082*/ 	.short	(.L_23 - .L_22)
	.align		4
.L_22:
        /*0084*/ 	.word	index@(.nv.constant0._Z21OneDconvolutionKernelPiS_S_ii)
        /*0088*/ 	.short	0x0380
        /*008a*/ 	.short	0x0020


	//----- nvinfo : EIATTR_SW_WAR
	.align		4
.L_23:
        /*008c*/ 	.byte	0x04, 0x36
        /*008e*/ 	.short	(.L_25 - .L_24)
.L_24:
        /*0090*/ 	.word	0x00000008
.L_25:


//--------------------- .nv.callgraph             --------------------------
	.section	.nv.callgraph,"",@"SHT_CUDA_CALLGRAPH"
	.align	4
	.sectionentsize	8
	.align		4
        /*0000*/ 	.word	0x00000000
	.align		4
        /*0004*/ 	.word	0xffffffff
	.align		4
        /*0008*/ 	.word	0x00000000
	.align		4
        /*000c*/ 	.word	0xfffffffe
	.align		4
        /*0010*/ 	.word	0x00000000
	.align		4
        /*0014*/ 	.word	0xfffffffd
	.align		4
        /*0018*/ 	.word	0x00000000
	.align		4
        /*001c*/ 	.word	0xfffffffc


//--------------------- .text._Z21OneDconvolutionKernelPiS_S_ii --------------------------
	.section	.text._Z21OneDconvolutionKernelPiS_S_ii,"ax",@progbits
	.align	128
        .global         _Z21OneDconvolutionKernelPiS_S_ii
        .type           _Z21OneDconvolutionKernelPiS_S_ii,@function
        .size           _Z21OneDconvolutionKernelPiS_S_ii,(.L_x_7 - _Z21OneDconvolutionKernelPiS_S_ii)
        .other          _Z21OneDconvolutionKernelPiS_S_ii,@"STO_CUDA_ENTRY STV_DEFAULT"
_Z21OneDconvolutionKernelPiS_S_ii:
.text._Z21OneDconvolutionKernelPiS_S_ii:
[----:B------:R-:W-:Y:S01]  /*0000*/  LDC R1, c[0x0][0x37c] ;  /* 0x0000df00ff017b82 */ /* 0x000fe20000000800 */
[----:B------:R-:W0:Y:S07]  /*0010*/  S2R R6, SR_TID.X ;  /* 0x0000000000067919 */ /* 0x000e2e0000002100 */
[----:B------:R-:W1:Y:S01]  /*0020*/  S2UR UR5, SR_CTAID.X ;  /* 0x00000000000579c3 */ /* 0x000e620000002500 */
[----:B------:R-:W1:Y:S01]  /*0030*/  LDCU UR4, c[0x0][0x360] ;  /* 0x00006c00ff0477ac */ /* 0x000e620008000800 */
[----:B------:R-:W2:Y:S01]  /*0040*/  LDCU UR6, c[0x0][0x398] ;  /* 0x00007300ff0677ac */ /* 0x000ea20008000800 */
[----:B-1----:R-:W-:-:S06]  /*0050*/  UIMAD UR4, UR4, UR5, URZ ;  /* 0x00000005040472a4 */ /* 0x002fcc000f8e02ff */
[----:B0-----:R-:W-:-:S05]  /*0060*/  VIADD R0, R6, UR4 ;  /* 0x0000000406007c36 */ /* 0x001fca0008000000 */
[----:B--2---:R-:W-:-:S13]  /*0070*/  ISETP.GE.AND P0, PT, R0, UR6, PT ;  /* 0x0000000600007c0c */ /* 0x004fda000bf06270 */
[----:B------:R-:W-:Y:S05]  /*0080*/  @P0 EXIT ;  /* 0x000000000000094d */ /* 0x000fea0003800000 */
[----:B------:R-:W0:Y:S01]  /*0090*/  LDCU UR5, c[0x0][0x39c] ;  /* 0x00007380ff0577ac */ /* 0x000e220008000800 */
[----:B------:R-:W-:Y:S01]  /*00a0*/  IMAD.MOV.U32 R2, RZ, RZ, RZ ;  /* 0x000000ffff027224 */ /* 0x000fe200078e00ff */
[----:B------:R-:W1:Y:S01]  /*00b0*/  LDCU.64 UR8, c[0x0][0x358] ;  /* 0x00006b00ff0877ac */ /* 0x000e620008000a00 */
[----:B0-----:R-:W-:-:S04]  /*00c0*/  ULEA.HI UR5, UR5, UR5, URZ, 0x1 ;  /* 0x0000000505057291 */ /* 0x001fc8000f8f08ff */
[----:B------:R-:W-:-:S04]  /*00d0*/  USHF.R.S32.HI UR5, URZ, 0x1, UR5 ;  /* 0x00000001ff057899 */ /* 0x000fc80008011405 */
[----:B------:R-:W-:-:S04]  /*00e0*/  UIADD3 UR7, UPT, UPT, -UR5, URZ, URZ ;  /* 0x000000ff05077290 */ /* 0x000fc8000fffe1ff */
[----:B------:R-:W-:-:S09]  /*00f0*/  UISETP.GE.AND UP0, UPT, UR5, UR7, UPT ;  /* 0x000000070500728c */ /* 0x000fd2000bf06270 */
[----:B-1----:R-:W-:Y:S05]  /*0100*/  BRA.U !UP0, `(.L_x_0) ;  /* 0x0000000908a07547 */ /* 0x002fea000b800000 */
[----:B------:R-:W-:Y:S01]  /*0110*/  MOV R9, UR7 ;  /* 0x0000000700097c02 */ /* 0x000fe20008000f00 */
[----:B------:R-:W-:-:S03]  /*0120*/  IMAD.MOV.U32 R2, RZ, RZ, RZ ;  /* 0x000000ffff027224 */ /* 0x000fc600078e00ff */
[----:B------:R-:W-:-:S04]  /*0130*/  IADD3 R3, PT, PT, -R9, UR5, RZ ;  /* 0x0000000509037c10 */ /* 0x000fc8000fffe1ff */
[C---:B------:R-:W-:Y:S01]  /*0140*/  ISETP.GE.U32.AND P0, PT, R3.reuse, 0x7, PT ;  /* 0x000000070300780c */ /* 0x040fe20003f06070 */
[----:B------:R-:W-:-:S05]  /*0150*/  VIADD R3, R3, 0x1 ;  /* 0x0000000103037836 */ /* 0x000fca0000000000 */
[----:B------:R-:W-:-:S07]  /*0160*/  LOP3.LUT R4, R3, 0x7, RZ, 0xc0, !PT ;  /* 0x0000000703047812 */ /* 0x000fce00078ec0ff */
[----:B------:R-:W-:Y:S05]  /*0170*/  @!P0 BRA `(.L_x_1) ;  /* 0x00000004003c8947 */ /* 0x000fea0003800000 */
[----:B------:R-:W0:Y:S01]  /*0180*/  LDC.64 R14, c[0x0][0x390] ;  /* 0x0000e400ff0e7b82 */ /* 0x000e220000000a00 */
[----:B------:R-:W-:Y:S01]  /*0190*/  LOP3.LUT R8, R3, 0xfffffff8, RZ, 0xc0, !PT ;  /* 0xfffffff803087812 */ /* 0x000fe200078ec0ff */
[----:B------:R-:W-:Y:S01]  /*01a0*/  IMAD.MOV.U32 R2, RZ, RZ, RZ ;  /* 0x000000ffff027224 */ /* 0x000fe200078e00ff */
[----:B------:R-:W-:Y:S01]  /*01b0*/  IADD3 R5, PT, PT, R6, UR4, R9 ;  /* 0x0000000406057c10 */ /* 0x000fe2000fffe009 */
[C---:B------:R-:W-:Y:S01]  /*01c0*/  VIADD R6, R9.reuse, UR5 ;  /* 0x0000000509067c36 */ /* 0x040fe20008000000 */
[----:B------:R-:W-:Y:S01]  /*01d0*/  IADD3 R7, PT, PT, R9, 0x3, RZ ;  /* 0x0000000309077810 */ /* 0x000fe20007ffe0ff */
[----:B------:R-:W1:Y:S01]  /*01e0*/  LDCU UR6, c[0x0][0x398] ;  /* 0x00007300ff0677ac */ /* 0x000e620008000800 */
[----:B------:R-:W-:-:S07]  /*01f0*/  IADD3 R8, PT, PT, -R8, RZ, RZ ;  /* 0x000000ff08087210 */ /* 0x000fce0007ffe1ff */
.L_x_2:
[----:B-1----:R-:W-:Y:S01]  /*0200*/  ISETP.GE.AND P4, PT, R5, UR6, PT ;  /* 0x0000000605007c0c */ /* 0x002fe2000bf86270 */
[----:B0-----:R-:W-:-:S03]  /*0210*/  IMAD.WIDE R16, R6, 0x4, R14 ;  /* 0x0000000406107825 */ /* 0x001fc600078e020e */
[----:B------:R-:W-:-:S13]  /*0220*/  ISETP.LT.OR P4, PT, R5, RZ, P4 ;  /* 0x000000ff0500720c */ /* 0x000fda0002781670 */
[----:B------:R-:W0:Y:S01]  /*0230*/  @!P4 LDC.64 R10, c[0x0][0x380] ;  /* 0x0000e000ff0acb82 */ /* 0x000e220000000a00 */
[----:B------:R-:W2:Y:S01]  /*0240*/  @!P4 LDG.E R20, desc[UR8][R16.64] ;  /* 0x000000081014c981 */ /* 0x000ea2000c1e1900 */
[----:B0-----:R-:W-:-:S05]  /*0250*/  @!P4 IMAD.WIDE.U32 R10, R5, 0x4, R10 ;  /* 0x00000004050ac825 */ /* 0x001fca00078e000a */
[----:B------:R0:W2:Y:S01]  /*0260*/  @!P4 LDG.E R9, desc[UR8][R10.64] ;  /* 0x000000080a09c981 */ /* 0x0000a2000c1e1900 */
[----:B------:R-:W-:-:S05]  /*0270*/  VIADD R21, R5, 0x1 ;  /* 0x0000000105157836 */ /* 0x000fca0000000000 */
[----:B------:R-:W-:-:S04]  /*0280*/  ISETP.GE.AND P3, PT, R21, UR6, PT ;  /* 0x0000000615007c0c */ /* 0x000fc8000bf66270 */
[----:B------:R-:W-:Y:S01]  /*0290*/  ISETP.LT.OR P3, PT, R21, RZ, P3 ;  /* 0x000000ff1500720c */ /* 0x000fe20001f61670 */
[----:B------:R-:W-:-:S12]  /*02a0*/  VIADD R29, R5, 0x4 ;  /* 0x00000004051d7836 */ /* 0x000fd80000000000 */
[----:B------:R-:W1:Y:S01]  /*02b0*/  @!P3 LDC.64 R18, c[0x0][0x380] ;  /* 0x0000e000ff12bb82 */ /* 0x000e620000000a00 */
[----:B------:R-:W-:-:S04]  /*02c0*/  ISETP.GE.AND P0, PT, R29, UR6, PT ;  /* 0x000000061d007c0c */ /* 0x000fc8000bf06270 */
[----:B------:R-:W-:Y:S01]  /*02d0*/  ISETP.LT.OR P0, PT, R29, RZ, P0 ;  /* 0x000000ff1d00720c */ /* 0x000fe20000701670 */
[C---:B------:R-:W-:Y:S02]  /*02e0*/  VIADD R25, R5.reuse, 0x5 ;  /* 0x0000000505197836 */ /* 0x040fe40000000000 */
[C---:B------:R-:W-:Y:S01]  /*02f0*/  VIADD R26, R5.reuse, 0x2 ;  /* 0x00000002051a7836 */ /* 0x040fe20000000000 */
[----:B------:R-:W-:Y:S02]  /*0300*/  IADD3 R24, PT, PT, R5, 0x3, RZ ;  /* 0x0000000305187810 */ /* 0x000fe40007ffe0ff */
[----:B------:R-:W-:Y:S02]  /*0310*/  ISETP.GE.AND P5, PT, R25, UR6, PT ;  /* 0x0000000619007c0c */ /* 0x000fe4000bfa6270 */
[----:B------:R-:W-:Y:S02]  /*0320*/  ISETP.GE.AND P2, PT, R26, UR6, PT ;  /* 0x000000061a007c0c */ /* 0x000fe4000bf46270 */
[----:B------:R-:W-:-:S02]  /*0330*/  ISETP.GE.AND P1, PT, R24, UR6, PT ;  /* 0x0000000618007c0c */ /* 0x000fc4000bf26270 */
[----:B------:R-:W-:Y:S01]  /*0340*/  ISETP.LT.OR P2, PT, R26, RZ, P2 ;  /* 0x000000ff1a00720c */ /* 0x000fe20001741670 */
[----:B-1----:R-:W-:Y:S01]  /*0350*/  @!P3 IMAD.WIDE.U32 R18, R21, 0x4, R18 ;  /* 0x000000041512b825 */ /* 0x002fe200078e0012 */
[----:B------:R-:W-:-:S11]  /*0360*/  ISETP.LT.OR P1, PT, R24, RZ, P1 ;  /* 0x000000ff1800720c */ /* 0x000fd60000f21670 */
[----:B0-----:R-:W0:Y:S01]  /*0370*/  @!P2 LDC.64 R10, c[0x0][0x380] ;  /* 0x0000e000ff0aab82 */ /* 0x001e220000000a00 */
[----:B------:R-:W-:-:S07]  /*0380*/  IADD3 R27, PT, PT, R5, 0x6, RZ ;  /* 0x00000006051b7810 */ /* 0x000fce0007ffe0ff */
[----:B------:R-:W1:Y:S01]  /*0390*/  @!P1 LDC.64 R12, c[0x0][0x380] ;  /* 0x0000e000ff0c9b82 */ /* 0x000e620000000a00 */
[----:B0-----:R-:W-:-:S06]  /*03a0*/  @!P2 IMAD.WIDE.U32 R10, R26, 0x4, R10 ;  /* 0x000000041a0aa825 */ /* 0x001fcc00078e000a */
[----:B------:R-:W3:Y:S01]  /*03b0*/  @!P2 LDG.E R11, desc[UR8][R10.64] ;  /* 0x000000080a0ba981 */ /* 0x000ee2000c1e1900 */
[----:B-1----:R-:W-:-:S03]  /*03c0*/  @!P1 IMAD.WIDE.U32 R12, R24, 0x4, R12 ;  /* 0x00000004180c9825 */ /* 0x002fc600078e000c */
[----:B------:R-:W4:Y:S04]  /*03d0*/  @!P0 LDG.E R24, desc[UR8][R16.64+0x10] ;  /* 0x0000100810188981 */ /* 0x000f28000c1e1900 */
[----:B------:R-:W5:Y:S04]  /*03e0*/  @!P1 LDG.E R13, desc[UR8][R12.64] ;  /* 0x000000080c0d9981 */ /* 0x000f68000c1e1900 */
[----:B------:R-:W3:Y:S04]  /*03f0*/  @!P3 LDG.E R10, desc[UR8][R16.64+0x4] ;  /* 0x00000408100ab981 */ /* 0x000ee8000c1e1900 */
[----:B------:R-:W4:Y:S01]  /*0400*/  @!P2 LDG.E R12, desc[UR8][R16.64+0x8] ;  /* 0x00000808100ca981 */ /* 0x000f22000c1e1900 */
[----:B--2---:R-:W-:-:S02]  /*0410*/  @!P4 IMAD R2, R9, R20, R2 ;  /* 0x000000140902c224 */ /* 0x004fc400078e0202 */
[----:B------:R-:W0:Y:S01]  /*0420*/  @!P0 LDC.64 R20, c[0x0][0x380] ;  /* 0x0000e000ff148b82 */ /* 0x000e220000000a00 */
[----:B------:R-:W-:Y:S01]  /*0430*/  ISETP.LT.OR P4, PT, R25, RZ, P5 ;  /* 0x000000ff1900720c */ /* 0x000fe20002f81670 */
[----:B------:R1:W3:Y:S01]  /*0440*/  @!P3 LDG.E R9, desc[UR8][R18.64] ;  /* 0x000000081209b981 */ /* 0x0002e2000c1e1900 */
[----:B------:R-:W-:-:S11]  /*0450*/  ISETP.GE.AND P5, PT, R27, UR6, PT ;  /* 0x000000061b007c0c */ /* 0x000fd6000bfa6270 */
[----:B------:R-:W2:Y:S01]  /*0460*/  @!P4 LDC.64 R22, c[0x0][0x380] ;  /* 0x0000e000ff16cb82 */ /* 0x000ea20000000a00 */
[----:B------:R-:W-:Y:S01]  /*0470*/  ISETP.LT.OR P5, PT, R27, RZ, P5 ;  /* 0x000000ff1b00720c */ /* 0x000fe20002fa1670 */
[----:B------:R-:W5:Y:S01]  /*0480*/  @!P4 LDG.E R26, desc[UR8][R16.64+0x14] ;  /* 0x00001408101ac981 */ /* 0x000f62000c1e1900 */
[----:B0-----:R-:W-:-:S04]  /*0490*/  @!P0 IMAD.WIDE.U32 R20, R29, 0x4, R20 ;  /* 0x000000041d148825 */ /* 0x001fc800078e0014 */
[----:B------:R-:W-:-:S07]  /*04a0*/  VIADD R29, R5, 0x7 ;  /* 0x00000007051d7836 */ /* 0x000fce0000000000 */
[----:B-1----:R-:W0:Y:S01]  /*04b0*/  @!P5 LDC.64 R18, c[0x0][0x380] ;  /* 0x0000e000ff12db82 */ /* 0x002e220000000a00 */
[----:B------:R-:W5:Y:S01]  /*04c0*/  @!P0 LDG.E R21, desc[UR8][R20.64] ;  /* 0x0000000814158981 */ /* 0x000f62000c1e1900 */
[----:B------:R-:W-:-:S04]  /*04d0*/  ISETP.GE.AND P6, PT, R29, UR6, PT ;  /* 0x000000061d007c0c */ /* 0x000fc8000bfc6270 */
[----:B------:R-:W-:Y:S01]  /*04e0*/  ISETP.LT.OR P6, PT, R29, RZ, P6 ;  /* 0x000000ff1d00720c */ /* 0x000fe200037c1670 */
[----:B--2---:R-:W-:Y:S01]  /*04f0*/  @!P4 IMAD.WIDE.U32 R22, R25, 0x4, R22 ;  /* 0x000000041916c825 */ /* 0x004fe200078e0016 */
[----:B------:R-:W5:Y:S04]  /*0500*/  @!P1 LDG.E R20, desc[UR8][R16.64+0xc] ;  /* 0x00000c0810149981 */ /* 0x000f68000c1e1900 */
[----:B------:R1:W2:Y:S07]  /*0510*/  @!P4 LDG.E R25, desc[UR8][R22.64] ;  /* 0x000000081619c981 */ /* 0x0002ae000c1e1900 */
[----:B------:R-:W2:Y:S01]  /*0520*/  @!P6 LDG.E R28, desc[UR8][R16.64+0x1c] ;  /* 0x00001c08101ce981 */ /* 0x000ea2000c1e1900 */
[----:B-1----:R-:W1:Y:S01]  /*0530*/  @!P6 LDC.64 R22, c[0x0][0x380] ;  /* 0x0000e000ff16eb82 */ /* 0x002e620000000a00 */
[----:B0-----:R-:W-:-:S02]  /*0540*/  @!P5 IMAD.WIDE.U32 R18, R27, 0x4, R18 ;  /* 0x000000041b12d825 */ /* 0x001fc400078e0012 */
[----:B------:R-:W2:Y:S04]  /*0550*/  @!P5 LDG.E R27, desc[UR8][R16.64+0x18] ;  /* 0x00001808101bd981 */ /* 0x000ea8000c1e1900 */
[----:B------:R-:W2:Y:S01]  /*0560*/  @!P5 LDG.E R18, desc[UR8][R18.64] ;  /* 0x000000081212d981 */ /* 0x000ea2000c1e1900 */
[----:B-1----:R-:W-:-:S06]  /*0570*/  @!P6 IMAD.WIDE.U32 R22, R29, 0x4, R22 ;  /* 0x000000041d16e825 */ /* 0x002fcc00078e0016 */
[----:B------:R-:W2:Y:S01]  /*0580*/  @!P6 LDG.E R23, desc[UR8][R22.64] ;  /* 0x000000081617e981 */ /* 0x000ea2000c1e1900 */
[----:B------:R-:W-:Y:S01]  /*0590*/  VIADD R8, R8, 0x8 ;  /* 0x0000000808087836 */ /* 0x000fe20000000000 */
[----:B------:R-:W-:Y:S01]  /*05a0*/  IADD3 R7, PT, PT, R7, 0x8, RZ ;  /* 0x0000000807077810 */ /* 0x000fe20007ffe0ff */
[----:B------:R-:W-:Y:S02]  /*05b0*/  VIADD R6, R6, 0x8 ;  /* 0x0000000806067836 */ /* 0x000fe40000000000 */
[----:B------:R-:W-:Y:S02]  /*05c0*/  VIADD R5, R5, 0x8 ;  /* 0x0000000805057836 */ /* 0x000fe40000000000 */
[----:B---3--:R-:W-:-:S04]  /*05d0*/  @!P3 IMAD R2, R9, R10, R2 ;  /* 0x0000000a0902b224 */ /* 0x008fc800078e0202 */
[----:B----4-:R-:W-:-:S04]  /*05e0*/  @!P2 IMAD R2, R11, R12, R2 ;  /* 0x0000000c0b02a224 */ /* 0x010fc800078e0202 */
[----:B-----5:R-:W-:-:S04]  /*05f0*/  @!P1 IMAD R2, R13, R20, R2 ;  /* 0x000000140d029224 */ /* 0x020fc800078e0202 */
[----:B------:R-:W-:Y:S01]  /*0600*/  @!P0 IMAD R2, R21, R24, R2 ;  /* 0x0000001815028224 */ /* 0x000fe200078e0202 */
[----:B------:R-:W-:-:S03]  /*0610*/  ISETP.NE.AND P0, PT, R8, RZ, PT ;  /* 0x000000ff0800720c */ /* 0x000fc60003f05270 */
[----:B--2---:R-:W-:-:S04]  /*0620*/  @!P4 IMAD R2, R25, R26, R2 ;  /* 0x0000001a1902c224 */ /* 0x004fc800078e0202 */
[----:B------:R-:W-:-:S04]  /*0630*/  @!P5 IMAD R2, R18, R27, R2 ;  /* 0x0000001b1202d224 */ /* 0x000fc800078e0202 */
[----:B------:R-:W-:Y:S02]  /*0640*/  @!P6 IMAD R2, R23, R28, R2 ;  /* 0x0000001c1702e224 */ /* 0x000fe400078e0202 */
[----:B------:R-:W-:Y:S05]  /*0650*/  @P0 BRA `(.L_x_2) ;  /* 0xfffffff800e80947 */ /* 0x000fea000383ffff */
[----:B------:R-:W-:-:S07]  /*0660*/  IADD3 R9, PT, PT, R7, -0x3, RZ ;  /* 0xfffffffd07097810 */ /* 0x000fce0007ffe0ff */
.L_x_1:
[----:B------:R-:W-:-:S13]  /*0670*/  ISETP.NE.AND P0, PT, R4, RZ, PT ;  /* 0x000000ff0400720c */ /* 0x000fda0003f05270 */
[----:B------:R-:W-:Y:S05]  /*0680*/  @!P0 BRA `(.L_x_0) ;  /* 0x0000000400408947 */ /* 0x000fea0003800000 */
[----:B------:R-:W-:Y:S02]  /*0690*/  ISETP.GE.U32.AND P0, PT, R4, 0x4, PT ;  /* 0x000000040400780c */ /* 0x000fe40003f06070 */
[----:B------:R-:W-:-:S04]  /*06a0*/  LOP3.LUT R12, R3, 0x3, RZ, 0xc0, !PT ;  /* 0x00000003030c7812 */ /* 0x000fc800078ec0ff */
[----:B------:R-:W-:-:S07]  /*06b0*/  ISETP.NE.AND P3, PT, R12, RZ, PT ;  /* 0x000000ff0c00720c */ /* 0x000fce0003f65270 */
[----:B------:R-:W-:Y:S06]  /*06c0*/  @!P0 BRA `(.L_x_3) ;  /* 0x0000000000908947 */ /* 0x000fec0003800000 */
[----:B------:R-:W-:Y:S01]  /*06d0*/  IMAD.IADD R19, R0, 0x1, R9 ;  /* 0x0000000100137824 */ /* 0x000fe200078e0209 */
[----:B------:R-:W0:Y:S01]  /*06e0*/  LDC.64 R6, c[0x0][0x390] ;  /* 0x0000e400ff067b82 */ /* 0x000e220000000a00 */
[----:B------:R-:W-:Y:S02]  /*06f0*/  VIADD R25, R9, UR5 ;  /* 0x0000000509197c36 */ /* 0x000fe40008000000 */
[C---:B------:R-:W-:Y:S01]  /*0700*/  VIADD R23, R19.reuse, 0x2 ;  /* 0x0000000213177836 */ /* 0x040fe20000000000 */
[C---:B------:R-:W-:Y:S02]  /*0710*/  ISETP.GE.AND P0, PT, R19.reuse, UR6, PT ;  /* 0x0000000613007c0c */ /* 0x040fe4000bf06270 */
[C---:B------:R-:W-:Y:S02]  /*0720*/  IADD3 R21, PT, PT, R19.reuse, 0x1, RZ ;  /* 0x0000000113157810 */ /* 0x040fe40007ffe0ff */
[----:B------:R-:W-:Y:S02]  /*0730*/  ISETP.LT.OR P0, PT, R19, RZ, P0 ;  /* 0x000000ff1300720c */ /* 0x000fe40000701670 */
[----:B------:R-:W-:-:S02]  /*0740*/  ISETP.GE.AND P1, PT, R21, UR6, PT ;  /* 0x0000000615007c0c */ /* 0x000fc4000bf26270 */
[----:B------:R-:W-:Y:S02]  /*0750*/  IADD3 R13, PT, PT, R19, 0x3, RZ ;  /* 0x00000003130d7810 */ /* 0x000fe40007ffe0ff */
[----:B------:R-:W-:Y:S02]  /*0760*/  ISETP.GE.AND P2, PT, R23, UR6, PT ;  /* 0x0000000617007c0c */ /* 0x000fe4000bf46270 */
[----:B------:R-:W-:Y:S02]  /*0770*/  ISETP.LT.OR P1, PT, R21, RZ, P1 ;  /* 0x000000ff1500720c */ /* 0x000fe40000f21670 */
[----:B------:R-:W-:Y:S02]  /*0780*/  ISETP.LT.OR P2, PT, R23, RZ, P2 ;  /* 0x000000ff1700720c */ /* 0x000fe40001741670 */
[C---:B------:R-:W-:Y:S01]  /*0790*/  ISETP.GE.AND P4, PT, R13.reuse, UR6, PT ;  /* 0x000000060d007c0c */ /* 0x040fe2000bf86270 */
[----:B------:R-:W1:Y:S03]  /*07a0*/  @!P0 LDC.64 R16, c[0x0][0x380] ;  /* 0x0000e000ff108b82 */ /* 0x000e660000000a00 */
[----:B------:R-:W-:Y:S01]  /*07b0*/  ISETP.LT.OR P4, PT, R13, RZ, P4 ;  /* 0x000000ff0d00720c */ /* 0x000fe20002781670 */
[----:B0-----:R-:W-:-:S04]  /*07c0*/  IMAD.WIDE R6, R25, 0x4, R6 ;  /* 0x0000000419067825 */ /* 0x001fc800078e0206 */
[----:B------:R-:W0:Y:S01]  /*07d0*/  @!P1 LDC.64 R14, c[0x0][0x380] ;  /* 0x0000e000ff0e9b82 */ /* 0x000e220000000a00 */
[----:B------:R-:W2:Y:S04]  /*07e0*/  @!P0 LDG.E R8, desc[UR8][R6.64] ;  /* 0x0000000806088981 */ /* 0x000ea8000c1e1900 */
[----:B------:R-:W3:Y:S03]  /*07f0*/  @!P1 LDG.E R18, desc[UR8][R6.64+0x4] ;  /* 0x0000040806129981 */ /* 0x000ee6000c1e1900 */
[----:B------:R-:W4:Y:S08]  /*0800*/  @!P2 LDC.64 R10, c[0x0][0x380] ;  /* 0x0000e000ff0aab82 */ /* 0x000f300000000a00 */
[----:B------:R-:W5:Y:S01]  /*0810*/  @!P4 LDC.64 R4, c[0x0][0x380] ;  /* 0x0000e000ff04cb82 */ /* 0x000f620000000a00 */
[----:B-1----:R-:W-:-:S02]  /*0820*/  @!P0 IMAD.WIDE.U32 R16, R19, 0x4, R16 ;  /* 0x0000000413108825 */ /* 0x002fc400078e0010 */
[----:B------:R-:W3:Y:S04]  /*0830*/  @!P4 LDG.E R19, desc[UR8][R6.64+0xc] ;  /* 0x00000c080613c981 */ /* 0x000ee8000c1e1900 */
[----:B------:R-:W2:Y:S01]  /*0840*/  @!P0 LDG.E R17, desc[UR8][R16.64] ;  /* 0x0000000810118981 */ /* 0x000ea2000c1e1900 */
[----:B0-----:R-:W-:-:S06]  /*0850*/  @!P1 IMAD.WIDE.U32 R14, R21, 0x4, R14 ;  /* 0x00000004150e9825 */ /* 0x001fcc00078e000e */
[----:B------:R-:W3:Y:S01]  /*0860*/  @!P1 LDG.E R15, desc[UR8][R14.64] ;  /* 0x000000080e0f9981 */ /* 0x000ee2000c1e1900 */
[----:B----4-:R-:W-:-:S06]  /*0870*/  @!P2 IMAD.WIDE.U32 R10, R23, 0x4, R10 ;  /* 0x00000004170aa825 */ /* 0x010fcc00078e000a */
[----:B------:R-:W4:Y:S01]  /*0880*/  @!P2 LDG.E R11, desc[UR8][R10.64] ;  /* 0x000000080a0ba981 */ /* 0x000f22000c1e1900 */
[----:B-----5:R-:W-:-:S03]  /*0890*/  @!P4 IMAD.WIDE.U32 R4, R13, 0x4, R4 ;  /* 0x000000040d04c825 */ /* 0x020fc600078e0004 */
[----:B------:R-:W4:Y:S04]  /*08a0*/  @!P2 LDG.E R13, desc[UR8][R6.64+0x8] ;  /* 0x00000808060da981 */ /* 0x000f28000c1e1900 */
[----:B------:R-:W5:Y:S01]  /*08b0*/  @!P4 LDG.E R5, desc[UR8][R4.64] ;  /* 0x000000080405c981 */ /* 0x000f62000c1e1900 */
[----:B------:R-:W-:Y:S01]  /*08c0*/  IADD3 R9, PT, PT, R9, 0x4, RZ ;  /* 0x0000000409097810 */ /* 0x000fe20007ffe0ff */
[----:B--2---:R-:W-:-:S04]  /*08d0*/  @!P0 IMAD R2, R17, R8, R2 ;  /* 0x0000000811028224 */ /* 0x004fc800078e0202 */
[----:B---3--:R-:W-:-:S04]  /*08e0*/  @!P1 IMAD R2, R15, R18, R2 ;  /* 0x000000120f029224 */ /* 0x008fc800078e0202 */
[----:B----4-:R-:W-:-:S04]  /*08f0*/  @!P2 IMAD R2, R11, R13, R2 ;  /* 0x0000000d0b02a224 */ /* 0x010fc800078e0202 */
[----:B-----5:R-:W-:-:S07]  /*0900*/  @!P4 IMAD R2, R5, R19, R2 ;  /* 0x000000130502c224 */ /* 0x020fce00078e0202 */
.L_x_3:
[----:B------:R-:W-:Y:S05]  /*0910*/  @!P3 BRA `(.L_x_0) ;  /* 0x00000000009cb947 */ /* 0x000fea0003800000 */
[----:B------:R-:W-:Y:S02]  /*0920*/  ISETP.NE.AND P0, PT, R12, 0x1, PT ;  /* 0x000000010c00780c */ /* 0x000fe40003f05270 */
[----:B------:R-:W-:-:S04]  /*0930*/  LOP3.LUT R3, R3, 0x1, RZ, 0xc0, !PT ;  /* 0x0000000103037812 */ /* 0x000fc800078ec0ff */
[----:B------:R-:W-:-:S07]  /*0940*/  ISETP.NE.U32.AND P2, PT, R3, 0x1, PT ;  /* 0x000000010300780c */ /* 0x000fce0003f45070 */
[----:B------:R-:W-:Y:S06]  /*0950*/  @!P0 BRA `(.L_x_4) ;  /* 0x0000000000508947 */ /* 0x000fec0003800000 */
[----:B------:R-:W-:Y:S01]  /*0960*/  IMAD.IADD R3, R0, 0x1, R9 ;  /* 0x0000000100037824 */ /* 0x000fe200078e0209 */
[----:B------:R-:W0:Y:S01]  /*0970*/  LDC.64 R4, c[0x0][0x390] ;  /* 0x0000e400ff047b82 */ /* 0x000e220000000a00 */
[----:B------:R-:W-:-:S03]  /*0980*/  VIADD R11, R9, UR5 ;  /* 0x00000005090b7c36 */ /* 0x000fc60008000000 */
[C---:B------:R-:W-:Y:S02]  /*0990*/  ISETP.GE.AND P0, PT, R3.reuse, UR6, PT ;  /* 0x0000000603007c0c */ /* 0x040fe4000bf06270 */
[C---:B------:R-:W-:Y:S02]  /*09a0*/  IADD3 R15, PT, PT, R3.reuse, 0x1, RZ ;  /* 0x00000001030f7810 */ /* 0x040fe40007ffe0ff */
[----:B------:R-:W-:Y:S02]  /*09b0*/  ISETP.LT.OR P0, PT, R3, RZ, P0 ;  /* 0x000000ff0300720c */ /* 0x000fe40000701670 */
[----:B------:R-:W-:-:S04]  /*09c0*/  ISETP.GE.AND P1, PT, R15, UR6, PT ;  /* 0x000000060f007c0c */ /* 0x000fc8000bf26270 */
[----:B------:R-:W-:-:S07]  /*09d0*/  ISETP.LT.OR P1, PT, R15, RZ, P1 ;  /* 0x000000ff0f00720c */ /* 0x000fce0000f21670 */
[----:B------:R-:W1:Y:S01]  /*09e0*/  @!P0 LDC.64 R6, c[0x0][0x380] ;  /* 0x0000e000ff068b82 */ /* 0x000e620000000a00 */
[----:B0-----:R-:W-:-:S07]  /*09f0*/  IMAD.WIDE R10, R11, 0x4, R4 ;  /* 0x000000040b0a7825 */ /* 0x001fce00078e0204 */
[----:B------:R-:W0:Y:S01]  /*0a00*/  @!P1 LDC.64 R12, c[0x0][0x380] ;  /* 0x0000e000ff0c9b82 */ /* 0x000e220000000a00 */
[----:B------:R-:W2:Y:S01]  /*0a10*/  @!P1 LDG.E R8, desc[UR8][R10.64+0x4] ;  /* 0x000004080a089981 */ /* 0x000ea2000c1e1900 */
[----:B-1----:R-:W-:-:S03]  /*0a20*/  @!P0 IMAD.WIDE.U32 R4, R3, 0x4, R6 ;  /* 0x0000000403048825 */ /* 0x002fc600078e0006 */
[----:B------:R-:W3:Y:S04]  /*0a30*/  @!P0 LDG.E R3, desc[UR8][R10.64] ;  /* 0x000000080a038981 */ /* 0x000ee8000c1e1900 */
[----:B------:R-:W3:Y:S01]  /*0a40*/  @!P0 LDG.E R5, desc[UR8][R4.64] ;  /* 0x0000000804058981 */ /* 0x000ee2000c1e1900 */
[----:B0-----:R-:W-:-:S06]  /*0a50*/  @!P1 IMAD.WIDE.U32 R6, R15, 0x4, R12 ;  /* 0x000000040f069825 */ /* 0x001fcc00078e000c */
[----:B------:R-:W2:Y:S01]  /*0a60*/  @!P1 LDG.E R7, desc[UR8][R6.64] ;  /* 0x0000000806079981 */ /* 0x000ea2000c1e1900 */
[----:B------:R-:W-:Y:S01]  /*0a70*/  IADD3 R9, PT, PT, R9, 0x2, RZ ;  /* 0x0000000209097810 */ /* 0x000fe20007ffe0ff */
[----:B---3--:R-:W-:-:S04]  /*0a80*/  @!P0 IMAD R2, R5, R3, R2 ;  /* 0x0000000305028224 */ /* 0x008fc800078e0202 */
[----:B--2---:R-:W-:-:S07]  /*0a90*/  @!P1 IMAD R2, R7, R8, R2 ;  /* 0x0000000807029224 */ /* 0x004fce00078e0202 */
.L_x_4:
[----:B------:R-:W-:Y:S05]  /*0aa0*/  @P2 BRA `(.L_x_0) ;  /* 0x0000000000382947 */ /* 0x000fea0003800000 */
[----:B------:R-:W-:Y:S01]  /*0ab0*/  IMAD.IADD R3, R0, 0x1, R9 ;  /* 0x0000000100037824 */ /* 0x000fe200078e0209 */
[----:B------:R-:W-:Y:S04]  /*0ac0*/  BSSY.RECONVERGENT B0, `(.L_x_0) ;  /* 0x000000c000007945 */ /* 0x000fe80003800200 */
[----:B------:R-:W-:-:S04]  /*0ad0*/  ISETP.GE.AND P0, PT, R3, UR6, PT ;  /* 0x0000000603007c0c */ /* 0x000fc8000bf06270 */
[----:B------:R-:W-:-:S13]  /*0ae0*/  ISETP.LT.OR P0, PT, R3, RZ, P0 ;  /* 0x000000ff0300720c */ /* 0x000fda0000701670 */
[----:B------:R-:W-:Y:S05]  /*0af0*/  @P0 BRA `(.L_x_5) ;  /* 0x0000000000200947 */ /* 0x000fea0003800000 */
[----:B------:R-:W0:Y:S01]  /*0b00*/  LDC.64 R4, c[0x0][0x380] ;  /* 0x0000e000ff047b82 */ /* 0x000e220000000a00 */
[----:B------:R-:W-:-:S07]  /*0b10*/  IADD3 R9, PT, PT, R9, UR5, RZ ;  /* 0x0000000509097c10 */ /* 0x000fce000fffe0ff */
[----:B------:R-:W1:Y:S01]  /*0b20*/  LDC.64 R6, c[0x0][0x390] ;  /* 0x0000e400ff067b82 */ /* 0x000e620000000a00 */
[----:B0-----:R-:W-:-:S06]  /*0b30*/  IMAD.WIDE.U32 R4, R3, 0x4, R4 ;  /* 0x0000000403047825 */ /* 0x001fcc00078e0004 */
[----:B------:R-:W2:Y:S01]  /*0b40*/  LDG.E R5, desc[UR8][R4.64] ;  /* 0x0000000804057981 */ /* 0x000ea2000c1e1900 */
[----:B-1----:R-:W-:-:S06]  /*0b50*/  IMAD.WIDE R6, R9, 0x4, R6 ;  /* 0x0000000409067825 */ /* 0x002fcc00078e0206 */
[----:B------:R-:W2:Y:S02]  /*0b60*/  LDG.E R6, desc[UR8][R6.64] ;  /* 0x0000000806067981 */ /* 0x000ea4000c1e1900 */
[----:B--2---:R-:W-:-:S07]  /*0b70*/  IMAD R2, R5, R6, R2 ;  /* 0x0000000605027224 */ /* 0x004fce00078e0202 */
.L_x_5:
[----:B------:R-:W-:Y:S05]  /*0b80*/  BSYNC.RECONVERGENT B0 ;  /* 0x0000000000007941 */ /* 0x000fea0003800200 */
.L_x_0:
[----:B------:R-:W0:Y:S02]  /*0b90*/  LDC.64 R4, c[0x0][0x388] ;  /* 0x0000e200ff047b82 */ /* 0x000e240000000a00 */
[----:B0-----:R-:W-:-:S05]  /*0ba0*/  IMAD.WIDE R4, R0, 0x4, R4 ;  /* 0x0000000400047825 */ /* 0x001fca00078e0204 */
[----:B------:R-:W-:Y:S01]  /*0bb0*/  STG.E desc[UR8][R4.64], R2 ;  /* 0x0000000204007986 */ /* 0x000fe2000c101908 */
[----:B------:R-:W-:Y:S05]  /*0bc0*/  EXIT ;  /* 0x000000000000794d */ /* 0x000fea0003800000 */
.L_x_6:
[----:B------:R-:W-:-:S00]  /*0bd0*/  BRA `(.L_x_6) ;  /* 0xfffffffc00fc7947 */ /* 0x000fc0000383ffff */
[----:B------:R-:W-:-:S00]  /*0be0*/  NOP ;  /* 0x0000000000007918 */ /* 0x000fc00000000000 */
        /* <DEDUP_REMOVED lines=9> */
.L_x_7:


//--------------------- .nv.shared.reserved.0     --------------------------
	.section	.nv.shared.reserved.0,"aw",@nobits
	.weak		__nv_reservedSMEM_offset_0_alias
	.size		__nv_reservedSMEM_offset_0_alias, 0, 64
	.other		__nv_reservedSMEM_offset_0_alias,@"STO_CUDA_RESERVED_SHARED STV_DEFAULT"
__nv_reservedSMEM_offset_0_alias:
	.zero		0
	.zero		64


//--------------------- .nv.constant0._Z21OneDconvolutionKernelPiS_S_ii --------------------------
	.section	.nv.constant0._Z21OneDconvolutionKernelPiS_S_ii,"a",@progbits
	.sectionflags	@""
	.align	4
.nv.constant0._Z21OneDconvolutionKernelPiS_S_ii:
	.zero		928


//--------------------- SYMBOLS --------------------------

	.type		.nv.reservedSmem.offset0,@object
	.size		.nv.reservedSmem.offset0,0x4
